//
// Generated by NVIDIA NVVM Compiler
//
// Compiler Build ID: CL-36424714
// Cuda compilation tools, release 13.0, V13.0.88
// Based on NVVM 20.0.0
//

.version 9.0
.target sm_100
.address_size 64

	// .globl	matrixSub

.visible .entry matrixSub(
	.param .u64 .ptr .align 1 matrixSub_param_0,
	.param .u64 .ptr .align 1 matrixSub_param_1,
	.param .u64 .ptr .align 1 matrixSub_param_2,
	.param .u32 matrixSub_param_3,
	.param .u32 matrixSub_param_4,
	.param .u32 matrixSub_param_5,
	.param .u32 matrixSub_param_6
)
{
	.reg .pred 	%p<4>;
	.reg .b32 	%r<12>;
	.reg .b64 	%rd<11>;
	.reg .b64 	%fd<4>;

	ld.param.u64 	%rd1, [matrixSub_param_0];
	ld.param.u64 	%rd2, [matrixSub_param_1];
	ld.param.u64 	%rd3, [matrixSub_param_2];
	ld.param.u32 	%r2, [matrixSub_param_3];
	ld.param.u32 	%r3, [matrixSub_param_4];
	ld.param.u32 	%r4, [matrixSub_param_5];
	ld.param.u32 	%r5, [matrixSub_param_6];
	mov.u32 	%r6, %tid.x;
	mov.u32 	%r7, %ctaid.x;
	mad.lo.s32 	%r8, %r3, %r7, %r6;
	mov.u32 	%r9, %tid.y;
	mov.u32 	%r10, %ctaid.y;
	mad.lo.s32 	%r11, %r4, %r10, %r9;
	mad.lo.s32 	%r1, %r11, %r2, %r8;
	setp.ge.s32 	%p1, %r1, %r5;
	setp.ge.s32 	%p2, %r8, %r2;
	or.pred  	%p3, %p2, %p1;
	@%p3 bra 	$L__BB0_2;
	cvta.to.global.u64 	%rd4, %rd2;
	cvta.to.global.u64 	%rd5, %rd3;
	cvta.to.global.u64 	%rd6, %rd1;
	mul.wide.s32 	%rd7, %r1, 8;
	add.s64 	%rd8, %rd4, %rd7;
	ld.global.f64 	%fd1, [%rd8];
	add.s64 	%rd9, %rd5, %rd7;
	ld.global.f64 	%fd2, [%rd9];
	sub.f64 	%fd3, %fd1, %fd2;
	add.s64 	%rd10, %rd6, %rd7;
	st.global.f64 	[%rd10], %fd3;
$L__BB0_2:
	ret;

}


// ===== COMPILED SASS (sm_100) =====

	.target	sm_100

	.elftype	@"ET_EXEC"


//--------------------- .note.nv.tkinfo           --------------------------
	.section	.note.nv.tkinfo,"",@"SHT_NOTE"
	.sectionflags	@"SHF_NOTE_NV_TKINFO"
	.tkinfo
        /*0018*/ 	.word	0x00000002
        /*0030*/ 	.string	""
        /*0030*/ 	.string	"ptxas"
        /*0030*/ 	.string	"Cuda compilation tools, release 13.0, V13.0.88"
        /*0030*/ 	.string	"Build cuda_13.0.r13.0/compiler.36424714_0"
        /*0030*/ 	.string	"-arch sm_100 -m 64 "



//--------------------- .note.nv.cuinfo           --------------------------
	.section	.note.nv.cuinfo,"",@"SHT_NOTE"
	.sectionflags	@"SHF_NOTE_NV_CUINFO"
        /*0018*/ 	.short	0x0002
        /*001a*/ 	.short	0x0064
        /*001c*/ 	.short	0x0082
	.zero		2


//--------------------- .nv.info                  --------------------------
	.section	.nv.info,"",@"SHT_CUDA_INFO"
	.align	4


	//----- nvinfo : EIATTR_REGCOUNT
	.align		4
        /*0000*/ 	.byte	0x04, 0x2f
        /*0002*/ 	.short	(.L_1 - .L_0)
	.align		4
.L_0:
        /*0004*/ 	.word	index@(matrixSub)
        /*0008*/ 	.word	0x0000000e


	//----- nvinfo : EIATTR_FRAME_SIZE
	.align		4
.L_1:
        /*000c*/ 	.byte	0x04, 0x11
        /*000e*/ 	.short	(.L_3 - .L_2)
	.align		4
.L_2:
        /*0010*/ 	.word	index@(matrixSub)
        /*0014*/ 	.word	0x00000000


	//----- nvinfo : EIATTR_MIN_STACK_SIZE
	.align		4
.L_3:
        /*0018*/ 	.byte	0x04, 0x12
        /*001a*/ 	.short	(.L_5 - .L_4)
	.align		4
.L_4:
        /*001c*/ 	.word	index@(matrixSub)
        /*0020*/ 	.word	0x00000000
.L_5:


//--------------------- .nv.compat                --------------------------
	.section	.nv.compat,"",@"SHT_CUDA_COMPAT_INFO"
	.align	4
        /*0000*/ 	.byte	0x02, 0x09, 0x00, 0x00, 0x02, 0x02, 0x01, 0x00, 0x02, 0x05, 0x05, 0x00, 0x03, 0x07, 0x01, 0x01
        /*0010*/ 	.byte	0x02, 0x03, 0x00, 0x00, 0x02, 0x06, 0x01, 0x00, 0x04, 0x0b, 0x08, 0x00, 0x01, 0x00, 0x00, 0x00
        /*0020*/ 	.byte	0x00, 0x00, 0x00, 0x00


//--------------------- .nv.info.matrixSub        --------------------------
	.section	.nv.info.matrixSub,"",@"SHT_CUDA_INFO"
	.sectionflags	@""
	.align	4


	//----- nvinfo : EIATTR_CUDA_API_VERSION
	.align		4
        /*0000*/ 	.byte	0x04, 0x37
        /*0002*/ 	.short	(.L_7 - .L_6)
.L_6:
        /*0004*/ 	.word	0x00000082


	//----- nvinfo : EIATTR_KPARAM_INFO
	.align		4
.L_7:
        /*0008*/ 	.byte	0x04, 0x17
        /*000a*/ 	.short	(.L_9 - .L_8)
.L_8:
        /*000c*/ 	.word	0x00000000
        /*0010*/ 	.short	0x0006
        /*0012*/ 	.short	0x0024
        /*0014*/ 	.byte	0x00, 0xf0, 0x11, 0x00


	//----- nvinfo : EIATTR_KPARAM_INFO
	.align		4
.L_9:
        /*0018*/ 	.byte	0x04, 0x17
        /*001a*/ 	.short	(.L_11 - .L_10)
.L_10:
        /*001c*/ 	.word	0x00000000
        /*0020*/ 	.short	0x0005
        /*0022*/ 	.short	0x0020
        /*0024*/ 	.byte	0x00, 0xf0, 0x11, 0x00


	//----- nvinfo : EIATTR_KPARAM_INFO
	.align		4
.L_11:
        /*0028*/ 	.byte	0x04, 0x17
        /*002a*/ 	.short	(.L_13 - .L_12)
.L_12:
        /*002c*/ 	.word	0x00000000
        /*0030*/ 	.short	0x0004
        /*0032*/ 	.short	0x001c
        /*0034*/ 	.byte	0x00, 0xf0, 0x11, 0x00


	//----- nvinfo : EIATTR_KPARAM_INFO
	.align		4
.L_13:
        /*0038*/ 	.byte	0x04, 0x17
        /*003a*/ 	.short	(.L_15 - .L_14)
.L_14:
        /*003c*/ 	.word	0x00000000
        /*0040*/ 	.short	0x0003
        /*0042*/ 	.short	0x0018
        /*0044*/ 	.byte	0x00, 0xf0, 0x11, 0x00


	//----- nvinfo : EIATTR_KPARAM_INFO
	.align		4
.L_15:
        /*0048*/ 	.byte	0x04, 0x17
        /*004a*/ 	.short	(.L_17 - .L_16)
.L_16:
        /*004c*/ 	.word	0x00000000
        /*0050*/ 	.short	0x0002
        /*0052*/ 	.short	0x0010
        /*0054*/ 	.byte	0x00, 0xf5, 0x21, 0x00


	//----- nvinfo : EIATTR_KPARAM_INFO
	.align		4
.L_17:
        /*0058*/ 	.byte	0x04, 0x17
        /*005a*/ 	.short	(.L_19 - .L_18)
.L_18:
        /*005c*/ 	.word	0x00000000
        /*0060*/ 	.short	0x0001
        /*0062*/ 	.short	0x0008
        /*0064*/ 	.byte	0x00, 0xf5, 0x21, 0x00


	//----- nvinfo : EIATTR_KPARAM_INFO
	.align		4
.L_19:
        /*0068*/ 	.byte	0x04, 0x17
        /*006a*/ 	.short	(.L_21 - .L_20)
.L_20:
        /*006c*/ 	.word	0x00000000
        /*0070*/ 	.short	0x0000
        /*0072*/ 	.short	0x0000
        /*0074*/ 	.byte	0x00, 0xf5, 0x21, 0x00


	//----- nvinfo : EIATTR_SPARSE_MMA_MASK
	.align		4
.L_21:
        /*0078*/ 	.byte	0x03, 0x50
        /*007a*/ 	.short	0x0000


	//----- nvinfo : EIATTR_MAXREG_COUNT
	.align		4
        /*007c*/ 	.byte	0x03, 0x1b
        /*007e*/ 	.short	0x00ff


	//----- nvinfo : EIATTR_MERCURY_ISA_VERSION
	.align		4
        /*0080*/ 	.byte	0x03, 0x5f
        /*0082*/ 	.short	0x0101


	//----- nvinfo : EIATTR_VRC_CTA_INIT_COUNT
	.align		4
        /*0084*/ 	.byte	0x02, 0x4a
	.zero		1
	.zero		1


	//----- nvinfo : EIATTR_EXIT_INSTR_OFFSETS
	.align		4
        /*0088*/ 	.byte	0x04, 0x1c
        /*008a*/ 	.short	(.L_23 - .L_22)


	//   ....[0]....
.L_22:
        /*008c*/ 	.word	0x000000c0


	//   ....[1]....
        /*0090*/ 	.word	0x00000180


	//----- nvinfo : EIATTR_CBANK_PARAM_SIZE
	.align		4
.L_23:
        /*0094*/ 	.byte	0x03, 0x19
        /*0096*/ 	.short	0x0028


	//----- nvinfo : EIATTR_PARAM_CBANK
	.align		4
        /*0098*/ 	.byte	0x04, 0x0a
        /*009a*/ 	.short	(.L_25 - .L_24)
	.align		4
.L_24:
        /*009c*/ 	.word	index@(.nv.constant0.matrixSub)
        /*00a0*/ 	.short	0x0380
        /*00a2*/ 	.short	0x0028


	//----- nvinfo : EIATTR_SW_WAR
	.align		4
.L_25:
        /*00a4*/ 	.byte	0x04, 0x36
        /*00a6*/ 	.short	(.L_27 - .L_26)
.L_26:
        /*00a8*/ 	.word	0x00000008
.L_27:


//--------------------- .nv.callgraph             --------------------------
	.section	.nv.callgraph,"",@"SHT_CUDA_CALLGRAPH"
	.align	4
	.sectionentsize	8
	.align		4
        /*0000*/ 	.word	0x00000000
	.align		4
        /*0004*/ 	.word	0xffffffff
	.align		4
        /*0008*/ 	.word	0x00000000
	.align		4
        /*000c*/ 	.word	0xfffffffe
	.align		4
        /*0010*/ 	.word	0x00000000
	.align		4
        /*0014*/ 	.word	0xfffffffd
	.align		4
        /*0018*/ 	.word	0x00000000
	.align		4
        /*001c*/ 	.word	0xfffffffc


//--------------------- .text.matrixSub           --------------------------
	.section	.text.matrixSub,"ax",@progbits
	.align	128
        .global         matrixSub
        .type           matrixSub,@function
        .size           matrixSub,(.L_x_1 - matrixSub)
        .other          matrixSub,@"STO_CUDA_ENTRY STV_DEFAULT"
matrixSub:
.text.matrixSub:
[----:B------:R-:W-:Y:S01]  /*0000*/  LDC R1, c[0x0][0x37c] ;  /* 0x0000df00ff017b82 */ /* 0x000fe20000000800 */
[----:B------:R-:W0:Y:S07]  /*0010*/  S2R R0, SR_TID.X ;  /* 0x0000000000007919 */ /* 0x000e2e0000002100 */
[----:B------:R-:W0:Y:S01]  /*0020*/  S2UR UR4, SR_CTAID.X ;  /* 0x00000000000479c3 */ /* 0x000e220000002500 */
[----:B------:R-:W1:Y:S07]  /*0030*/  S2R R5, SR_TID.Y ;  /* 0x0000000000057919 */ /* 0x000e6e0000002200 */
[----:B------:R-:W0:Y:S08]  /*0040*/  LDC.64 R2, c[0x0][0x398] ;  /* 0x0000e600ff027b82 */ /* 0x000e300000000a00 */
[----:B------:R-:W1:Y:S08]  /*0050*/  S2UR UR5, SR_CTAID.Y ;  /* 0x00000000000579c3 */ /* 0x000e700000002600 */
[----:B------:R-:W1:Y:S01]  /*0060*/  LDC.64 R6, c[0x0][0x3a0] ;  /* 0x0000e800ff067b82 */ /* 0x000e620000000a00 */
[----:B0-----:R-:W-:-:S02]  /*0070*/  IMAD R3, R3, UR4, R0 ;  /* 0x0000000403037c24 */ /* 0x001fc4000f8e0200 */
[----:B-1----:R-:W-:-:S04]  /*0080*/  IMAD R0, R6, UR5, R5 ;  /* 0x0000000506007c24 */ /* 0x002fc8000f8e0205 */
[----:B------:R-:W-:-:S05]  /*0090*/  IMAD R11, R0, R2, R3 ;  /* 0x00000002000b7224 */ /* 0x000fca00078e0203 */
[----:B------:R-:W-:-:S04]  /*00a0*/  ISETP.GE.AND P0, PT, R11, R7, PT ;  /* 0x000000070b00720c */ /* 0x000fc80003f06270 */
[----:B------:R-:W-:-:S13]  /*00b0*/  ISETP.GE.OR P0, PT, R3, R2, P0 ;  /* 0x000000020300720c */ /* 0x000fda0000706670 */
[----:B------:R-:W-:Y:S05]  /*00c0*/  @P0 EXIT ;  /* 0x000000000000094d */ /* 0x000fea0003800000 */
[----:B------:R-:W0:Y:S01]  /*00d0*/  LDC.64 R2, c[0x0][0x388] ;  /* 0x0000e200ff027b82 */ /* 0x000e220000000a00 */
[----:B------:R-:W1:Y:S07]  /*00e0*/  LDCU.64 UR4, c[0x0][0x358] ;  /* 0x00006b00ff0477ac */ /* 0x000e6e0008000a00 */
[----:B------:R-:W2:Y:S08]  /*00f0*/  LDC.64 R4, c[0x0][0x390] ;  /* 0x0000e400ff047b82 */ /* 0x000eb00000000a00 */
[----:B------:R-:W3:Y:S01]  /*0100*/  LDC.64 R8, c[0x0][0x380] ;  /* 0x0000e000ff087b82 */ /* 0x000ee20000000a00 */
[----:B0-----:R-:W-:-:S06]  /*0110*/  IMAD.WIDE R2, R11, 0x8, R2 ;  /* 0x000000080b027825 */ /* 0x001fcc00078e0202 */
[----:B-1----:R-:W4:Y:S01]  /*0120*/  LDG.E.64 R2, desc[UR4][R2.64] ;  /* 0x0000000402027981 */ /* 0x002f22000c1e1b00 */
[----:B--2---:R-:W-:-:S06]  /*0130*/  IMAD.WIDE R4, R11, 0x8, R4 ;  /* 0x000000080b047825 */ /* 0x004fcc00078e0204 */
[----:B------:R-:W4:Y:S01]  /*0140*/  LDG.E.64 R4, desc[UR4][R4.64] ;  /* 0x0000000404047981 */ /* 0x000f22000c1e1b00 */
[----:B---3--:R-:W-:Y:S01]  /*0150*/  IMAD.WIDE R8, R11, 0x8, R8 ;  /* 0x000000080b087825 */ /* 0x008fe200078e0208 */
[----:B----4-:R-:W-:-:S07]  /*0160*/  DADD R6, R2, -R4 ;  /* 0x0000000002067229 */ /* 0x010fce0000000804 */
[----:B------:R-:W-:Y:S01]  /*0170*/  STG.E.64 desc[UR4][R8.64], R6 ;  /* 0x0000000608007986 */ /* 0x000fe2000c101b04 */
[----:B------:R-:W-:Y:S05]  /*0180*/  EXIT ;  /* 0x000000000000794d */ /* 0x000fea0003800000 */
.L_x_0:
[----:B------:R-:W-:-:S00]  /*0190*/  BRA `(.L_x_0) ;  /* 0xfffffffc00fc7947 */ /* 0x000fc0000383ffff */
[----:B------:R-:W-:-:S00]  /*01a0*/  NOP ;  /* 0x0000000000007918 */ /* 0x000fc00000000000 */
        /* <DEDUP_REMOVED lines=13> */
.L_x_1:


//--------------------- .nv.shared.reserved.0     --------------------------
	.section	.nv.shared.reserved.0,"aw",@nobits
	.weak		__nv_reservedSMEM_offset_0_alias
	.size		__nv_reservedSMEM_offset_0_alias, 0, 64
	.other		__nv_reservedSMEM_offset_0_alias,@"STO_CUDA_RESERVED_SHARED STV_DEFAULT"
__nv_reservedSMEM_offset_0_alias:
	.zero		0
	.zero		64


//--------------------- .nv.constant0.matrixSub   --------------------------
	.section	.nv.constant0.matrixSub,"a",@progbits
	.sectionflags	@""
	.align	4
.nv.constant0.matrixSub:
	.zero		936


//--------------------- SYMBOLS --------------------------

	.type		.nv.reservedSmem.offset0,@object
	.size		.nv.reservedSmem.offset0,0x4
